	.headerflags	@"EF_CUDA_TEXMODE_UNIFIED EF_CUDA_64BIT_ADDRESS EF_CUDA_ACCELERATORS EF_CUDA_SM90 EF_CUDA_VIRTUAL_SM(EF_CUDA_SM90)"
	.elftype	@"ET_EXEC"


//--------------------- .nv.info                  --------------------------
	.section	.nv.info,"",@"SHT_CUDA_INFO"
	.align	4


	//----- nvinfo : EIATTR_REGCOUNT
	.align		4
        /*0000*/ 	.byte	0x04, 0x2f
        /*0002*/ 	.short	(.L_1 - .L_0)
	.align		4
.L_0:
        /*0004*/ 	.word	index@(triton_poi_fused_index_put_lift_fresh_mul_2)
        /*0008*/ 	.word	0x0000000a


	//----- nvinfo : EIATTR_MIN_STACK_SIZE
	.align		4
.L_1:
        /*000c*/ 	.byte	0x04, 0x12
        /*000e*/ 	.short	(.L_3 - .L_2)
	.align		4
.L_2:
        /*0010*/ 	.word	index@(triton_poi_fused_index_put_lift_fresh_mul_2)
        /*0014*/ 	.word	0x00000000


	//----- nvinfo : EIATTR_FRAME_SIZE
	.align		4
.L_3:
        /*0018*/ 	.byte	0x04, 0x11
        /*001a*/ 	.short	(.L_5 - .L_4)
	.align		4
.L_4:
        /*001c*/ 	.word	index@(triton_poi_fused_index_put_lift_fresh_mul_2)
        /*0020*/ 	.word	0x00000000


	//----- nvinfo : EIATTR_MIN_STACK_SIZE
	.align		4
.L_5:
        /*0024*/ 	.byte	0x04, 0x12
        /*0026*/ 	.short	(.L_7 - .L_6)
	.align		4
.L_6:
        /*0028*/ 	.word	index@(triton_poi_fused_index_put_lift_fresh_mul_2)
        /*002c*/ 	.word	0x00000000
.L_7:


//--------------------- .nv.info.triton_poi_fused_index_put_lift_fresh_mul_2 --------------------------
	.section	.nv.info.triton_poi_fused_index_put_lift_fresh_mul_2,"",@"SHT_CUDA_INFO"
	.sectionflags	@""
	.align	4


	//----- nvinfo : EIATTR_CUDA_API_VERSION
	.align		4
        /*0000*/ 	.byte	0x04, 0x37
        /*0002*/ 	.short	(.L_9 - .L_8)
.L_8:
        /*0004*/ 	.word	0x0000007c


	//----- nvinfo : EIATTR_KPARAM_INFO
	.align		4
.L_9:
        /*0008*/ 	.byte	0x04, 0x17
        /*000a*/ 	.short	(.L_11 - .L_10)
.L_10:
        /*000c*/ 	.word	0x00000000
        /*0010*/ 	.short	0x0001
        /*0012*/ 	.short	0x0008
        /*0014*/ 	.byte	0x00, 0xf0, 0x11, 0x00


	//----- nvinfo : EIATTR_KPARAM_INFO
	.align		4
.L_11:
        /*0018*/ 	.byte	0x04, 0x17
        /*001a*/ 	.short	(.L_13 - .L_12)
.L_12:
        /*001c*/ 	.word	0x00000000
        /*0020*/ 	.short	0x0000
        /*0022*/ 	.short	0x0000
        /*0024*/ 	.byte	0x00, 0xf4, 0x21, 0x00


	//----- nvinfo : EIATTR_SPARSE_MMA_MASK
	.align		4
.L_13:
        /*0028*/ 	.byte	0x03, 0x50
        /*002a*/ 	.short	0x0000


	//----- nvinfo : EIATTR_MAXREG_COUNT
	.align		4
        /*002c*/ 	.byte	0x03, 0x1b
        /*002e*/ 	.short	0x00ff


	//----- nvinfo : EIATTR_EXIT_INSTR_OFFSETS
	.align		4
        /*0030*/ 	.byte	0x04, 0x1c
        /*0032*/ 	.short	(.L_15 - .L_14)


	//   ....[0]....
.L_14:
        /*0034*/ 	.word	0x000000f0


	//   ....[1]....
        /*0038*/ 	.word	0x00000140


	//----- nvinfo : EIATTR_REQNTID
	.align		4
.L_15:
        /*003c*/ 	.byte	0x04, 0x10
        /*003e*/ 	.short	(.L_17 - .L_16)
.L_16:
        /*0040*/ 	.word	0x00000020
        /*0044*/ 	.word	0x00000001
        /*0048*/ 	.word	0x00000001


	//----- nvinfo : EIATTR_CBANK_PARAM_SIZE
	.align		4
.L_17:
        /*004c*/ 	.byte	0x03, 0x19
        /*004e*/ 	.short	0x000c


	//----- nvinfo : EIATTR_PARAM_CBANK
	.align		4
        /*0050*/ 	.byte	0x04, 0x0a
        /*0052*/ 	.short	(.L_19 - .L_18)
	.align		4
.L_18:
        /*0054*/ 	.word	index@(.nv.constant0.triton_poi_fused_index_put_lift_fresh_mul_2)
        /*0058*/ 	.short	0x0210
        /*005a*/ 	.short	0x000c


	//----- nvinfo : EIATTR_SW_WAR
	.align		4
.L_19:
        /*005c*/ 	.byte	0x04, 0x36
        /*005e*/ 	.short	(.L_21 - .L_20)
.L_20:
        /*0060*/ 	.word	0x00000008
.L_21:


//--------------------- .nv.callgraph             --------------------------
	.section	.nv.callgraph,"",@"SHT_CUDA_CALLGRAPH"
	.align	4
	.sectionentsize	8
	.align		4
        /*0000*/ 	.word	0x00000000
	.align		4
        /*0004*/ 	.word	0xffffffff
	.align		4
        /*0008*/ 	.word	0x00000000
	.align		4
        /*000c*/ 	.word	0xfffffffe
	.align		4
        /*0010*/ 	.word	0x00000000
	.align		4
        /*0014*/ 	.word	0xfffffffd
	.align		4
        /*0018*/ 	.word	0x00000000
	.align		4
        /*001c*/ 	.word	0xfffffffc


//--------------------- .text.triton_poi_fused_index_put_lift_fresh_mul_2 --------------------------
	.section	.text.triton_poi_fused_index_put_lift_fresh_mul_2,"ax",@progbits
	.align	128
        .global         triton_poi_fused_index_put_lift_fresh_mul_2
        .type           triton_poi_fused_index_put_lift_fresh_mul_2,@function
        .size           triton_poi_fused_index_put_lift_fresh_mul_2,(.L_x_1 - triton_poi_fused_index_put_lift_fresh_mul_2)
        .other          triton_poi_fused_index_put_lift_fresh_mul_2,@"STO_CUDA_ENTRY STV_DEFAULT"
triton_poi_fused_index_put_lift_fresh_mul_2:
.text.triton_poi_fused_index_put_lift_fresh_mul_2:
[----:B------:R-:W0:Y:S02]  /*0000*/  LDC R1, c[0x0][0x28] ;  /* 0x00000a00ff017b82 */ /* 0x000e240000000800 */
[----:B------:R-:W1:Y:S01]  /*0010*/  S2R R4, SR_TID.X ;  /* 0x0000000000047919 */ /* 0x000e620000002100 */
[----:B------:R-:W2:Y:S01]  /*0020*/  S2R R3, SR_CTAID.X ;  /* 0x0000000000037919 */ /* 0x000ea20000002500 */
[C---:B-1----:R-:W-:Y:S02]  /*0030*/  LOP3.LUT R0, R4.reuse, 0xf, RZ, 0xc0, !PT ;  /* 0x0000000f04007812 */ /* 0x042fe400078ec0ff */
[----:B------:R-:W-:-:S03]  /*0040*/  LOP3.LUT P0, RZ, R4, 0x10, RZ, 0xc0, !PT ;  /* 0x0000001004ff7812 */ /* 0x000fc6000780c0ff */
[----:B--2---:R-:W-:Y:S02]  /*0050*/  IMAD R0, R3, 0x10, R0 ;  /* 0x0000001003007824 */ /* 0x004fe400078e0200 */
[----:B------:R-:W1:Y:S03]  /*0060*/  LDC.64 R2, c[0x0][0x210] ;  /* 0x00008400ff027b82 */ /* 0x000e660000000a00 */
[----:B------:R-:W-:Y:S02]  /*0070*/  SHF.R.S32.HI R5, RZ, 0x1f, R0 ;  /* 0x0000001fff057819 */ /* 0x000fe40000011400 */
[----:B------:R-:W-:Y:S02]  /*0080*/  ISETP.LT.AND P0, PT, R0, 0x10, !P0 ;  /* 0x000000100000780c */ /* 0x000fe40004701270 */
[----:B------:R-:W-:-:S04]  /*0090*/  LEA.HI R5, R5, R0, RZ, 0x2 ;  /* 0x0000000005057211 */ /* 0x000fc800078f10ff */
[C---:B------:R-:W-:Y:S01]  /*00a0*/  LOP3.LUT R7, R5.reuse, 0xfffffffc, RZ, 0xc0, !PT ;  /* 0xfffffffc05077812 */ /* 0x040fe200078ec0ff */
[----:B------:R-:W-:-:S04]  /*00b0*/  IMAD.SHL.U32 R5, R5, 0x4, RZ ;  /* 0x0000000405057824 */ /* 0x000fc800078e00ff */
[----:B------:R-:W-:Y:S01]  /*00c0*/  IMAD.IADD R7, R0, 0x1, -R7 ;  /* 0x0000000100077824 */ /* 0x000fe200078e0a07 */
[----:B------:R-:W-:-:S05]  /*00d0*/  LOP3.LUT R0, R5, 0xfffffff0, RZ, 0xc0, !PT ;  /* 0xfffffff005007812 */ /* 0x000fca00078ec0ff */
[----:B------:R-:W-:Y:S01]  /*00e0*/  IMAD R7, R7, 0x5, R0 ;  /* 0x0000000507077824 */ /* 0x000fe200078e0200 */
[----:B------:R-:W-:Y:S06]  /*00f0*/  @!P0 EXIT ;  /* 0x000000000000894d */ /* 0x000fec0003800000 */
[----:B------:R-:W-:Y:S01]  /*0100*/  IMAD.MOV.U32 R5, RZ, RZ, -0x38bcb000 ;  /* 0xc7435000ff057424 */ /* 0x000fe200078e00ff */
[----:B------:R-:W-:Y:S01]  /*0110*/  ULDC.64 UR4, c[0x0][0x208] ;  /* 0x0000820000047ab9 */ /* 0x000fe20000000a00 */
[----:B-1----:R-:W-:-:S05]  /*0120*/  IMAD.WIDE R2, R7, 0x4, R2 ;  /* 0x0000000407027825 */ /* 0x002fca00078e0202 */
[----:B------:R-:W-:Y:S01]  /*0130*/  STG.E desc[UR4][R2.64], R5 ;  /* 0x0000000502007986 */ /* 0x000fe2000c101904 */
[----:B------:R-:W-:Y:S05]  /*0140*/  EXIT ;  /* 0x000000000000794d */ /* 0x000fea0003800000 */
.L_x_0:
[----:B------:R-:W-:-:S00]  /*0150*/  BRA `(.L_x_0) ;  /* 0xfffffffc00fc7947 */ /* 0x000fc0000383ffff */
[----:B------:R-:W-:-:S00]  /*0160*/  NOP ;  /* 0x0000000000007918 */ /* 0x000fc00000000000 */
        /* <DEDUP_REMOVED lines=9> */
.L_x_1:


//--------------------- .nv.constant0.triton_poi_fused_index_put_lift_fresh_mul_2 --------------------------
	.section	.nv.constant0.triton_poi_fused_index_put_lift_fresh_mul_2,"a",@progbits
	.sectionflags	@""
	.align	4
.nv.constant0.triton_poi_fused_index_put_lift_fresh_mul_2:
	.zero		540
